//
// Generated by NVIDIA NVVM Compiler
//
// Compiler Build ID: CL-36424714
// Cuda compilation tools, release 13.0, V13.0.88
// Based on NVVM 20.0.0
//

.version 9.0
.target sm_100
.address_size 64

	// .globl	_Z4fadePhS_fii

.visible .entry _Z4fadePhS_fii(
	.param .u64 .ptr .align 1 _Z4fadePhS_fii_param_0,
	.param .u64 .ptr .align 1 _Z4fadePhS_fii_param_1,
	.param .f32 _Z4fadePhS_fii_param_2,
	.param .u32 _Z4fadePhS_fii_param_3,
	.param .u32 _Z4fadePhS_fii_param_4
)
{
	.reg .pred 	%p<4>;
	.reg .b16 	%rs<2>;
	.reg .b32 	%r<16>;
	.reg .b32 	%f<4>;
	.reg .b64 	%rd<8>;

	ld.param.u64 	%rd1, [_Z4fadePhS_fii_param_0];
	ld.param.u64 	%rd2, [_Z4fadePhS_fii_param_1];
	ld.param.f32 	%f1, [_Z4fadePhS_fii_param_2];
	ld.param.u32 	%r3, [_Z4fadePhS_fii_param_3];
	ld.param.u32 	%r4, [_Z4fadePhS_fii_param_4];
	mov.u32 	%r6, %ntid.x;
	mov.u32 	%r7, %ctaid.x;
	mov.u32 	%r8, %tid.x;
	mad.lo.s32 	%r1, %r6, %r7, %r8;
	mov.u32 	%r9, %ntid.y;
	mov.u32 	%r10, %ctaid.y;
	mov.u32 	%r11, %tid.y;
	mad.lo.s32 	%r12, %r9, %r10, %r11;
	setp.ge.s32 	%p1, %r1, %r3;
	setp.ge.s32 	%p2, %r12, %r4;
	or.pred  	%p3, %p1, %p2;
	@%p3 bra 	$L__BB0_2;
	cvta.to.global.u64 	%rd3, %rd1;
	cvta.to.global.u64 	%rd4, %rd2;
	mad.lo.s32 	%r13, %r3, %r12, %r1;
	cvt.u64.u32 	%rd5, %r13;
	add.s64 	%rd6, %rd3, %rd5;
	ld.global.u8 	%rs1, [%rd6];
	cvt.rn.f32.u16 	%f2, %rs1;
	mul.f32 	%f3, %f1, %f2;
	cvt.rzi.u32.f32 	%r14, %f3;
	min.u32 	%r15, %r14, 255;
	add.s64 	%rd7, %rd4, %rd5;
	st.global.u8 	[%rd7], %r15;
$L__BB0_2:
	ret;

}


// ===== COMPILED SASS (sm_100) =====

	.target	sm_100

	.elftype	@"ET_EXEC"


//--------------------- .note.nv.tkinfo           --------------------------
	.section	.note.nv.tkinfo,"",@"SHT_NOTE"
	.sectionflags	@"SHF_NOTE_NV_TKINFO"
	.tkinfo
        /*0018*/ 	.word	0x00000002
        /*0030*/ 	.string	""
        /*0030*/ 	.string	"ptxas"
        /*0030*/ 	.string	"Cuda compilation tools, release 13.0, V13.0.88"
        /*0030*/ 	.string	"Build cuda_13.0.r13.0/compiler.36424714_0"
        /*0030*/ 	.string	"-arch sm_100 -m 64 "



//--------------------- .note.nv.cuinfo           --------------------------
	.section	.note.nv.cuinfo,"",@"SHT_NOTE"
	.sectionflags	@"SHF_NOTE_NV_CUINFO"
        /*0018*/ 	.short	0x0002
        /*001a*/ 	.short	0x0064
        /*001c*/ 	.short	0x0082
	.zero		2


//--------------------- .nv.info                  --------------------------
	.section	.nv.info,"",@"SHT_CUDA_INFO"
	.align	4


	//----- nvinfo : EIATTR_REGCOUNT
	.align		4
        /*0000*/ 	.byte	0x04, 0x2f
        /*0002*/ 	.short	(.L_1 - .L_0)
	.align		4
.L_0:
        /*0004*/ 	.word	index@(_Z4fadePhS_fii)
        /*0008*/ 	.word	0x0000000a


	//----- nvinfo : EIATTR_FRAME_SIZE
	.align		4
.L_1:
        /*000c*/ 	.byte	0x04, 0x11
        /*000e*/ 	.short	(.L_3 - .L_2)
	.align		4
.L_2:
        /*0010*/ 	.word	index@(_Z4fadePhS_fii)
        /*0014*/ 	.word	0x00000000


	//----- nvinfo : EIATTR_MIN_STACK_SIZE
	.align		4
.L_3:
        /*0018*/ 	.byte	0x04, 0x12
        /*001a*/ 	.short	(.L_5 - .L_4)
	.align		4
.L_4:
        /*001c*/ 	.word	index@(_Z4fadePhS_fii)
        /*0020*/ 	.word	0x00000000
.L_5:


//--------------------- .nv.compat                --------------------------
	.section	.nv.compat,"",@"SHT_CUDA_COMPAT_INFO"
	.align	4
        /*0000*/ 	.byte	0x02, 0x09, 0x00, 0x00, 0x02, 0x02, 0x01, 0x00, 0x02, 0x05, 0x05, 0x00, 0x03, 0x07, 0x01, 0x01
        /*0010*/ 	.byte	0x02, 0x03, 0x00, 0x00, 0x02, 0x06, 0x01, 0x00, 0x04, 0x0b, 0x08, 0x00, 0x09, 0x00, 0x00, 0x00
        /*0020*/ 	.byte	0x00, 0x00, 0x00, 0x00


//--------------------- .nv.info._Z4fadePhS_fii   --------------------------
	.section	.nv.info._Z4fadePhS_fii,"",@"SHT_CUDA_INFO"
	.sectionflags	@""
	.align	4


	//----- nvinfo : EIATTR_CUDA_API_VERSION
	.align		4
        /*0000*/ 	.byte	0x04, 0x37
        /*0002*/ 	.short	(.L_7 - .L_6)
.L_6:
        /*0004*/ 	.word	0x00000082


	//----- nvinfo : EIATTR_KPARAM_INFO
	.align		4
.L_7:
        /*0008*/ 	.byte	0x04, 0x17
        /*000a*/ 	.short	(.L_9 - .L_8)
.L_8:
        /*000c*/ 	.word	0x00000000
        /*0010*/ 	.short	0x0004
        /*0012*/ 	.short	0x0018
        /*0014*/ 	.byte	0x00, 0xf0, 0x11, 0x00


	//----- nvinfo : EIATTR_KPARAM_INFO
	.align		4
.L_9:
        /*0018*/ 	.byte	0x04, 0x17
        /*001a*/ 	.short	(.L_11 - .L_10)
.L_10:
        /*001c*/ 	.word	0x00000000
        /*0020*/ 	.short	0x0003
        /*0022*/ 	.short	0x0014
        /*0024*/ 	.byte	0x00, 0xf0, 0x11, 0x00


	//----- nvinfo : EIATTR_KPARAM_INFO
	.align		4
.L_11:
        /*0028*/ 	.byte	0x04, 0x17
        /*002a*/ 	.short	(.L_13 - .L_12)
.L_12:
        /*002c*/ 	.word	0x00000000
        /*0030*/ 	.short	0x0002
        /*0032*/ 	.short	0x0010
        /*0034*/ 	.byte	0x00, 0xf0, 0x11, 0x00


	//----- nvinfo : EIATTR_KPARAM_INFO
	.align		4
.L_13:
        /*0038*/ 	.byte	0x04, 0x17
        /*003a*/ 	.short	(.L_15 - .L_14)
.L_14:
        /*003c*/ 	.word	0x00000000
        /*0040*/ 	.short	0x0001
        /*0042*/ 	.short	0x0008
        /*0044*/ 	.byte	0x00, 0xf5, 0x21, 0x00


	//----- nvinfo : EIATTR_KPARAM_INFO
	.align		4
.L_15:
        /*0048*/ 	.byte	0x04, 0x17
        /*004a*/ 	.short	(.L_17 - .L_16)
.L_16:
        /*004c*/ 	.word	0x00000000
        /*0050*/ 	.short	0x0000
        /*0052*/ 	.short	0x0000
        /*0054*/ 	.byte	0x00, 0xf5, 0x21, 0x00


	//----- nvinfo : EIATTR_SPARSE_MMA_MASK
	.align		4
.L_17:
        /*0058*/ 	.byte	0x03, 0x50
        /*005a*/ 	.short	0x0000


	//----- nvinfo : EIATTR_MAXREG_COUNT
	.align		4
        /*005c*/ 	.byte	0x03, 0x1b
        /*005e*/ 	.short	0x00ff


	//----- nvinfo : EIATTR_MERCURY_ISA_VERSION
	.align		4
        /*0060*/ 	.byte	0x03, 0x5f
        /*0062*/ 	.short	0x0101


	//----- nvinfo : EIATTR_VRC_CTA_INIT_COUNT
	.align		4
        /*0064*/ 	.byte	0x02, 0x4a
	.zero		1
	.zero		1


	//----- nvinfo : EIATTR_EXIT_INSTR_OFFSETS
	.align		4
        /*0068*/ 	.byte	0x04, 0x1c
        /*006a*/ 	.short	(.L_19 - .L_18)


	//   ....[0]....
.L_18:
        /*006c*/ 	.word	0x000000d0


	//   ....[1]....
        /*0070*/ 	.word	0x000001c0


	//----- nvinfo : EIATTR_CBANK_PARAM_SIZE
	.align		4
.L_19:
        /*0074*/ 	.byte	0x03, 0x19
        /*0076*/ 	.short	0x001c


	//----- nvinfo : EIATTR_PARAM_CBANK
	.align		4
        /*0078*/ 	.byte	0x04, 0x0a
        /*007a*/ 	.short	(.L_21 - .L_20)
	.align		4
.L_20:
        /*007c*/ 	.word	index@(.nv.constant0._Z4fadePhS_fii)
        /*0080*/ 	.short	0x0380
        /*0082*/ 	.short	0x001c


	//----- nvinfo : EIATTR_SW_WAR
	.align		4
.L_21:
        /*0084*/ 	.byte	0x04, 0x36
        /*0086*/ 	.short	(.L_23 - .L_22)
.L_22:
        /*0088*/ 	.word	0x00000008
.L_23:


//--------------------- .nv.callgraph             --------------------------
	.section	.nv.callgraph,"",@"SHT_CUDA_CALLGRAPH"
	.align	4
	.sectionentsize	8
	.align		4
        /*0000*/ 	.word	0x00000000
	.align		4
        /*0004*/ 	.word	0xffffffff
	.align		4
        /*0008*/ 	.word	0x00000000
	.align		4
        /*000c*/ 	.word	0xfffffffe
	.align		4
        /*0010*/ 	.word	0x00000000
	.align		4
        /*0014*/ 	.word	0xfffffffd
	.align		4
        /*0018*/ 	.word	0x00000000
	.align		4
        /*001c*/ 	.word	0xfffffffc


//--------------------- .text._Z4fadePhS_fii      --------------------------
	.section	.text._Z4fadePhS_fii,"ax",@progbits
	.align	128
        .global         _Z4fadePhS_fii
        .type           _Z4fadePhS_fii,@function
        .size           _Z4fadePhS_fii,(.L_x_1 - _Z4fadePhS_fii)
        .other          _Z4fadePhS_fii,@"STO_CUDA_ENTRY STV_DEFAULT"
_Z4fadePhS_fii:
.text._Z4fadePhS_fii:
[----:B------:R-:W-:Y:S01]  /*0000*/  LDC R1, c[0x0][0x37c] ;  /* 0x0000df00ff017b82 */ /* 0x000fe20000000800 */
[----:B------:R-:W0:Y:S01]  /*0010*/  S2R R3, SR_CTAID.Y ;  /* 0x0000000000037919 */ /* 0x000e220000002600 */
[----:B------:R-:W1:Y:S01]  /*0020*/  LDCU UR4, c[0x0][0x360] ;  /* 0x00006c00ff0477ac */ /* 0x000e620008000800 */
[----:B------:R-:W0:Y:S01]  /*0030*/  S2R R2, SR_TID.Y ;  /* 0x0000000000027919 */ /* 0x000e220000002200 */
[----:B------:R-:W0:Y:S01]  /*0040*/  LDCU UR5, c[0x0][0x364] ;  /* 0x00006c80ff0577ac */ /* 0x000e220008000800 */
[----:B------:R-:W1:Y:S01]  /*0050*/  S2R R0, SR_CTAID.X ;  /* 0x0000000000007919 */ /* 0x000e620000002500 */
[----:B------:R-:W2:Y:S01]  /*0060*/  LDCU UR6, c[0x0][0x398] ;  /* 0x00007300ff0677ac */ /* 0x000ea20008000800 */
[----:B------:R-:W1:Y:S01]  /*0070*/  S2R R5, SR_TID.X ;  /* 0x0000000000057919 */ /* 0x000e620000002100 */
[----:B------:R-:W3:Y:S01]  /*0080*/  LDCU UR7, c[0x0][0x394] ;  /* 0x00007280ff0777ac */ /* 0x000ee20008000800 */
[----:B0-----:R-:W-:-:S05]  /*0090*/  IMAD R3, R3, UR5, R2 ;  /* 0x0000000503037c24 */ /* 0x001fca000f8e0202 */
[----:B--2---:R-:W-:Y:S01]  /*00a0*/  ISETP.GE.AND P0, PT, R3, UR6, PT ;  /* 0x0000000603007c0c */ /* 0x004fe2000bf06270 */
[----:B-1----:R-:W-:-:S05]  /*00b0*/  IMAD R0, R0, UR4, R5 ;  /* 0x0000000400007c24 */ /* 0x002fca000f8e0205 */
[----:B---3--:R-:W-:-:S13]  /*00c0*/  ISETP.GE.OR P0, PT, R0, UR7, P0 ;  /* 0x0000000700007c0c */ /* 0x008fda0008706670 */
[----:B------:R-:W-:Y:S05]  /*00d0*/  @P0 EXIT ;  /* 0x000000000000094d */ /* 0x000fea0003800000 */
[----:B------:R-:W0:Y:S01]  /*00e0*/  LDCU.128 UR8, c[0x0][0x380] ;  /* 0x00007000ff0877ac */ /* 0x000e220008000c00 */
[----:B------:R-:W-:Y:S01]  /*00f0*/  IMAD R0, R3, UR7, R0 ;  /* 0x0000000703007c24 */ /* 0x000fe2000f8e0200 */
[----:B------:R-:W1:Y:S01]  /*0100*/  LDCU.64 UR4, c[0x0][0x358] ;  /* 0x00006b00ff0477ac */ /* 0x000e620008000a00 */
[----:B------:R-:W2:Y:S03]  /*0110*/  LDCU UR6, c[0x0][0x390] ;  /* 0x00007200ff0677ac */ /* 0x000ea60008000800 */
[----:B0-----:R-:W-:-:S05]  /*0120*/  IADD3 R2, P0, PT, R0, UR8, RZ ;  /* 0x0000000800027c10 */ /* 0x001fca000ff1e0ff */
[----:B------:R-:W-:-:S05]  /*0130*/  IMAD.X R3, RZ, RZ, UR9, P0 ;  /* 0x00000009ff037e24 */ /* 0x000fca00080e06ff */
[----:B-1----:R-:W3:Y:S02]  /*0140*/  LDG.E.U8 R2, desc[UR4][R2.64] ;  /* 0x0000000402027981 */ /* 0x002ee4000c1e1100 */
[----:B---3--:R-:W-:-:S05]  /*0150*/  I2FP.F32.U32 R4, R2 ;  /* 0x0000000200047245 */ /* 0x008fca0000201000 */
[----:B--2---:R-:W-:Y:S01]  /*0160*/  FMUL R6, R4, UR6 ;  /* 0x0000000604067c20 */ /* 0x004fe20008400000 */
[----:B------:R-:W-:-:S05]  /*0170*/  IADD3 R4, P0, PT, R0, UR10, RZ ;  /* 0x0000000a00047c10 */ /* 0x000fca000ff1e0ff */
[----:B------:R-:W0:Y:S01]  /*0180*/  F2I.U32.TRUNC.NTZ R6, R6 ;  /* 0x0000000600067305 */ /* 0x000e22000020f000 */
[----:B------:R-:W-:Y:S01]  /*0190*/  IMAD.X R5, RZ, RZ, UR11, P0 ;  /* 0x0000000bff057e24 */ /* 0x000fe200080e06ff */
[----:B0-----:R-:W-:-:S05]  /*01a0*/  VIMNMX.U32 R7, PT, PT, R6, 0xff, PT ;  /* 0x000000ff06077848 */ /* 0x001fca0003fe0000 */
[----:B------:R-:W-:Y:S01]  /*01b0*/  STG.E.U8 desc[UR4][R4.64], R7 ;  /* 0x0000000704007986 */ /* 0x000fe2000c101104 */
[----:B------:R-:W-:Y:S05]  /*01c0*/  EXIT ;  /* 0x000000000000794d */ /* 0x000fea0003800000 */
.L_x_0:
[----:B------:R-:W-:-:S00]  /*01d0*/  BRA `(.L_x_0) ;  /* 0xfffffffc00fc7947 */ /* 0x000fc0000383ffff */
[----:B------:R-:W-:-:S00]  /*01e0*/  NOP ;  /* 0x0000000000007918 */ /* 0x000fc00000000000 */
        /* <DEDUP_REMOVED lines=9> */
.L_x_1:


//--------------------- .nv.shared.reserved.0     --------------------------
	.section	.nv.shared.reserved.0,"aw",@nobits
	.weak		__nv_reservedSMEM_offset_0_alias
	.size		__nv_reservedSMEM_offset_0_alias, 0, 64
	.other		__nv_reservedSMEM_offset_0_alias,@"STO_CUDA_RESERVED_SHARED STV_DEFAULT"
__nv_reservedSMEM_offset_0_alias:
	.zero		0
	.zero		64


//--------------------- .nv.constant0._Z4fadePhS_fii --------------------------
	.section	.nv.constant0._Z4fadePhS_fii,"a",@progbits
	.sectionflags	@""
	.align	4
.nv.constant0._Z4fadePhS_fii:
	.zero		924


//--------------------- SYMBOLS --------------------------

	.type		.nv.reservedSmem.offset0,@object
	.size		.nv.reservedSmem.offset0,0x4
